//
// Generated by NVIDIA NVVM Compiler
//
// Compiler Build ID: CL-36424714
// Cuda compilation tools, release 13.0, V13.0.88
// Based on NVVM 20.0.0
//

.version 9.0
.target sm_100
.address_size 64

	// .globl	_Z15compute_degreesPPfiiPif
.extern .shared .align 16 .b8 coordinates[];

.visible .entry _Z15compute_degreesPPfiiPif(
	.param .u64 .ptr .align 1 _Z15compute_degreesPPfiiPif_param_0,
	.param .u32 _Z15compute_degreesPPfiiPif_param_1,
	.param .u32 _Z15compute_degreesPPfiiPif_param_2,
	.param .u64 .ptr .align 1 _Z15compute_degreesPPfiiPif_param_3,
	.param .f32 _Z15compute_degreesPPfiiPif_param_4
)
{
	.reg .pred 	%p<26>;
	.reg .b32 	%r<82>;
	.reg .b32 	%f<101>;
	.reg .b64 	%rd<113>;

	ld.param.u64 	%rd5, [_Z15compute_degreesPPfiiPif_param_0];
	ld.param.u32 	%r31, [_Z15compute_degreesPPfiiPif_param_1];
	ld.param.u32 	%r32, [_Z15compute_degreesPPfiiPif_param_2];
	ld.param.u64 	%rd4, [_Z15compute_degreesPPfiiPif_param_3];
	ld.param.f32 	%f9, [_Z15compute_degreesPPfiiPif_param_4];
	cvta.to.global.u64 	%rd1, %rd5;
	mov.u32 	%r33, %ntid.x;
	mov.u32 	%r34, %ctaid.x;
	mov.u32 	%r1, %tid.x;
	mad.lo.s32 	%r2, %r33, %r34, %r1;
	setp.ge.s32 	%p1, %r2, %r32;
	@%p1 bra 	$L__BB0_27;
	setp.lt.s32 	%p2, %r31, 1;
	@%p2 bra 	$L__BB0_14;
	mul.lo.s32 	%r3, %r31, %r1;
	and.b32  	%r4, %r31, 15;
	setp.lt.u32 	%p3, %r31, 16;
	mov.b32 	%r71, 0;
	@%p3 bra 	$L__BB0_5;
	and.b32  	%r71, %r31, 2147483632;
	mov.b32 	%r80, 0;
	mul.wide.s32 	%rd10, %r2, 4;
$L__BB0_4:
	.pragma "nounroll";
	mul.wide.u32 	%rd6, %r80, 8;
	add.s64 	%rd7, %rd1, %rd6;
	ld.global.u64 	%rd8, [%rd7];
	cvta.to.global.u64 	%rd9, %rd8;
	add.s64 	%rd11, %rd9, %rd10;
	ld.global.f32 	%f10, [%rd11];
	add.s32 	%r37, %r80, %r3;
	shl.b32 	%r38, %r37, 2;
	mov.u32 	%r39, coordinates;
	add.s32 	%r40, %r39, %r38;
	st.shared.f32 	[%r40], %f10;
	ld.global.u64 	%rd12, [%rd7+8];
	cvta.to.global.u64 	%rd13, %rd12;
	add.s64 	%rd14, %rd13, %rd10;
	ld.global.f32 	%f11, [%rd14];
	st.shared.f32 	[%r40+4], %f11;
	ld.global.u64 	%rd15, [%rd7+16];
	cvta.to.global.u64 	%rd16, %rd15;
	add.s64 	%rd17, %rd16, %rd10;
	ld.global.f32 	%f12, [%rd17];
	st.shared.f32 	[%r40+8], %f12;
	ld.global.u64 	%rd18, [%rd7+24];
	cvta.to.global.u64 	%rd19, %rd18;
	add.s64 	%rd20, %rd19, %rd10;
	ld.global.f32 	%f13, [%rd20];
	st.shared.f32 	[%r40+12], %f13;
	ld.global.u64 	%rd21, [%rd7+32];
	cvta.to.global.u64 	%rd22, %rd21;
	add.s64 	%rd23, %rd22, %rd10;
	ld.global.f32 	%f14, [%rd23];
	st.shared.f32 	[%r40+16], %f14;
	ld.global.u64 	%rd24, [%rd7+40];
	cvta.to.global.u64 	%rd25, %rd24;
	add.s64 	%rd26, %rd25, %rd10;
	ld.global.f32 	%f15, [%rd26];
	st.shared.f32 	[%r40+20], %f15;
	ld.global.u64 	%rd27, [%rd7+48];
	cvta.to.global.u64 	%rd28, %rd27;
	add.s64 	%rd29, %rd28, %rd10;
	ld.global.f32 	%f16, [%rd29];
	st.shared.f32 	[%r40+24], %f16;
	ld.global.u64 	%rd30, [%rd7+56];
	cvta.to.global.u64 	%rd31, %rd30;
	add.s64 	%rd32, %rd31, %rd10;
	ld.global.f32 	%f17, [%rd32];
	st.shared.f32 	[%r40+28], %f17;
	ld.global.u64 	%rd33, [%rd7+64];
	cvta.to.global.u64 	%rd34, %rd33;
	add.s64 	%rd35, %rd34, %rd10;
	ld.global.f32 	%f18, [%rd35];
	st.shared.f32 	[%r40+32], %f18;
	ld.global.u64 	%rd36, [%rd7+72];
	cvta.to.global.u64 	%rd37, %rd36;
	add.s64 	%rd38, %rd37, %rd10;
	ld.global.f32 	%f19, [%rd38];
	st.shared.f32 	[%r40+36], %f19;
	ld.global.u64 	%rd39, [%rd7+80];
	cvta.to.global.u64 	%rd40, %rd39;
	add.s64 	%rd41, %rd40, %rd10;
	ld.global.f32 	%f20, [%rd41];
	st.shared.f32 	[%r40+40], %f20;
	ld.global.u64 	%rd42, [%rd7+88];
	cvta.to.global.u64 	%rd43, %rd42;
	add.s64 	%rd44, %rd43, %rd10;
	ld.global.f32 	%f21, [%rd44];
	st.shared.f32 	[%r40+44], %f21;
	ld.global.u64 	%rd45, [%rd7+96];
	cvta.to.global.u64 	%rd46, %rd45;
	add.s64 	%rd47, %rd46, %rd10;
	ld.global.f32 	%f22, [%rd47];
	st.shared.f32 	[%r40+48], %f22;
	ld.global.u64 	%rd48, [%rd7+104];
	cvta.to.global.u64 	%rd49, %rd48;
	add.s64 	%rd50, %rd49, %rd10;
	ld.global.f32 	%f23, [%rd50];
	st.shared.f32 	[%r40+52], %f23;
	ld.global.u64 	%rd51, [%rd7+112];
	cvta.to.global.u64 	%rd52, %rd51;
	add.s64 	%rd53, %rd52, %rd10;
	ld.global.f32 	%f24, [%rd53];
	st.shared.f32 	[%r40+56], %f24;
	ld.global.u64 	%rd54, [%rd7+120];
	cvta.to.global.u64 	%rd55, %rd54;
	add.s64 	%rd56, %rd55, %rd10;
	ld.global.f32 	%f25, [%rd56];
	st.shared.f32 	[%r40+60], %f25;
	add.s32 	%r80, %r80, 16;
	setp.eq.s32 	%p4, %r80, %r71;
	@%p4 bra 	$L__BB0_5;
	bra.uni 	$L__BB0_4;
$L__BB0_5:
	setp.eq.s32 	%p5, %r4, 0;
	@%p5 bra 	$L__BB0_14;
	and.b32  	%r7, %r31, 7;
	setp.lt.u32 	%p6, %r4, 8;
	@%p6 bra 	$L__BB0_8;
	mul.wide.u32 	%rd57, %r71, 8;
	add.s64 	%rd58, %rd1, %rd57;
	ld.global.u64 	%rd59, [%rd58];
	cvta.to.global.u64 	%rd60, %rd59;
	mul.wide.s32 	%rd61, %r2, 4;
	add.s64 	%rd62, %rd60, %rd61;
	ld.global.f32 	%f26, [%rd62];
	add.s32 	%r41, %r71, %r3;
	shl.b32 	%r42, %r41, 2;
	mov.u32 	%r43, coordinates;
	add.s32 	%r44, %r43, %r42;
	st.shared.f32 	[%r44], %f26;
	ld.global.u64 	%rd63, [%rd58+8];
	cvta.to.global.u64 	%rd64, %rd63;
	add.s64 	%rd65, %rd64, %rd61;
	ld.global.f32 	%f27, [%rd65];
	st.shared.f32 	[%r44+4], %f27;
	ld.global.u64 	%rd66, [%rd58+16];
	cvta.to.global.u64 	%rd67, %rd66;
	add.s64 	%rd68, %rd67, %rd61;
	ld.global.f32 	%f28, [%rd68];
	st.shared.f32 	[%r44+8], %f28;
	ld.global.u64 	%rd69, [%rd58+24];
	cvta.to.global.u64 	%rd70, %rd69;
	add.s64 	%rd71, %rd70, %rd61;
	ld.global.f32 	%f29, [%rd71];
	st.shared.f32 	[%r44+12], %f29;
	ld.global.u64 	%rd72, [%rd58+32];
	cvta.to.global.u64 	%rd73, %rd72;
	add.s64 	%rd74, %rd73, %rd61;
	ld.global.f32 	%f30, [%rd74];
	st.shared.f32 	[%r44+16], %f30;
	ld.global.u64 	%rd75, [%rd58+40];
	cvta.to.global.u64 	%rd76, %rd75;
	add.s64 	%rd77, %rd76, %rd61;
	ld.global.f32 	%f31, [%rd77];
	st.shared.f32 	[%r44+20], %f31;
	ld.global.u64 	%rd78, [%rd58+48];
	cvta.to.global.u64 	%rd79, %rd78;
	add.s64 	%rd80, %rd79, %rd61;
	ld.global.f32 	%f32, [%rd80];
	st.shared.f32 	[%r44+24], %f32;
	ld.global.u64 	%rd81, [%rd58+56];
	cvta.to.global.u64 	%rd82, %rd81;
	add.s64 	%rd83, %rd82, %rd61;
	ld.global.f32 	%f33, [%rd83];
	st.shared.f32 	[%r44+28], %f33;
	add.s32 	%r71, %r71, 8;
$L__BB0_8:
	setp.eq.s32 	%p7, %r7, 0;
	@%p7 bra 	$L__BB0_14;
	and.b32  	%r10, %r31, 3;
	setp.lt.u32 	%p8, %r7, 4;
	@%p8 bra 	$L__BB0_11;
	mul.wide.u32 	%rd84, %r71, 8;
	add.s64 	%rd85, %rd1, %rd84;
	ld.global.u64 	%rd86, [%rd85];
	cvta.to.global.u64 	%rd87, %rd86;
	mul.wide.s32 	%rd88, %r2, 4;
	add.s64 	%rd89, %rd87, %rd88;
	ld.global.f32 	%f34, [%rd89];
	add.s32 	%r45, %r71, %r3;
	shl.b32 	%r46, %r45, 2;
	mov.u32 	%r47, coordinates;
	add.s32 	%r48, %r47, %r46;
	st.shared.f32 	[%r48], %f34;
	ld.global.u64 	%rd90, [%rd85+8];
	cvta.to.global.u64 	%rd91, %rd90;
	add.s64 	%rd92, %rd91, %rd88;
	ld.global.f32 	%f35, [%rd92];
	st.shared.f32 	[%r48+4], %f35;
	ld.global.u64 	%rd93, [%rd85+16];
	cvta.to.global.u64 	%rd94, %rd93;
	add.s64 	%rd95, %rd94, %rd88;
	ld.global.f32 	%f36, [%rd95];
	st.shared.f32 	[%r48+8], %f36;
	ld.global.u64 	%rd96, [%rd85+24];
	cvta.to.global.u64 	%rd97, %rd96;
	add.s64 	%rd98, %rd97, %rd88;
	ld.global.f32 	%f37, [%rd98];
	st.shared.f32 	[%r48+12], %f37;
	add.s32 	%r71, %r71, 4;
$L__BB0_11:
	setp.eq.s32 	%p9, %r10, 0;
	@%p9 bra 	$L__BB0_14;
	mov.b32 	%r75, 0;
	mul.wide.s32 	%rd103, %r2, 4;
	mov.u32 	%r52, coordinates;
$L__BB0_13:
	.pragma "nounroll";
	mul.wide.u32 	%rd99, %r71, 8;
	add.s64 	%rd100, %rd1, %rd99;
	ld.global.u64 	%rd101, [%rd100];
	cvta.to.global.u64 	%rd102, %rd101;
	add.s64 	%rd104, %rd102, %rd103;
	ld.global.f32 	%f38, [%rd104];
	add.s32 	%r50, %r71, %r3;
	shl.b32 	%r51, %r50, 2;
	add.s32 	%r53, %r52, %r51;
	st.shared.f32 	[%r53], %f38;
	add.s32 	%r71, %r71, 1;
	add.s32 	%r75, %r75, 1;
	setp.ne.s32 	%p10, %r75, %r10;
	@%p10 bra 	$L__BB0_13;
$L__BB0_14:
	setp.lt.s32 	%p11, %r32, 1;
	mov.b32 	%r81, 0;
	@%p11 bra 	$L__BB0_26;
	setp.lt.s32 	%p12, %r31, 1;
	@%p12 bra 	$L__BB0_25;
	neg.s32 	%r17, %r31;
	mul.lo.s32 	%r56, %r1, %r31;
	shl.b32 	%r57, %r56, 2;
	mov.u32 	%r58, coordinates;
	add.s32 	%r18, %r58, %r57;
	mov.b32 	%r76, 0;
	mov.u32 	%r81, %r76;
$L__BB0_17:
	mov.f32 	%f99, 0f00000000;
	mul.wide.u32 	%rd107, %r76, 4;
	mov.u32 	%r78, %r18;
	mov.u64 	%rd112, %rd1;
	mov.u32 	%r79, %r17;
$L__BB0_18:
	ld.shared.f32 	%f41, [%r78];
	ld.global.u64 	%rd105, [%rd112];
	cvta.to.global.u64 	%rd106, %rd105;
	add.s64 	%rd108, %rd106, %rd107;
	ld.global.f32 	%f42, [%rd108];
	sub.f32 	%f2, %f41, %f42;
	abs.f32 	%f3, %f2;
	setp.eq.f32 	%p14, %f2, 0f3F800000;
	mov.f32 	%f100, 0f3F800000;
	@%p14 bra 	$L__BB0_23;
	setp.nan.f32 	%p15, %f3, %f3;
	@%p15 bra 	$L__BB0_22;
	setp.lt.f32 	%p16, %f3, 0f00800000;
	mul.f32 	%f43, %f3, 0f4B800000;
	selp.f32 	%f44, %f43, %f3, %p16;
	mov.b32 	%r59, %f44;
	add.s32 	%r60, %r59, -1060439283;
	and.b32  	%r61, %r60, -8388608;
	sub.s32 	%r62, %r59, %r61;
	mov.b32 	%f45, %r62;
	cvt.rn.f32.s32 	%f46, %r61;
	selp.f32 	%f47, 0fC1C00000, 0f00000000, %p16;
	fma.rn.f32 	%f48, %f46, 0f34000000, %f47;
	add.f32 	%f49, %f45, 0fBF800000;
	add.f32 	%f50, %f45, 0f3F800000;
	rcp.approx.ftz.f32 	%f51, %f50;
	add.f32 	%f52, %f49, %f49;
	mul.f32 	%f53, %f52, %f51;
	mul.f32 	%f54, %f53, %f53;
	neg.f32 	%f55, %f53;
	sub.f32 	%f56, %f49, %f53;
	add.f32 	%f57, %f56, %f56;
	fma.rn.f32 	%f58, %f55, %f49, %f57;
	mul.rn.f32 	%f59, %f51, %f58;
	fma.rn.f32 	%f60, %f54, 0f3A2C32E4, 0f3B52E7DB;
	fma.rn.f32 	%f61, %f60, %f54, 0f3C93BB73;
	fma.rn.f32 	%f62, %f61, %f54, 0f3DF6384F;
	mul.rn.f32 	%f63, %f62, %f54;
	fma.rn.f32 	%f64, %f53, 0f3FB8AA3B, %f48;
	mul.f32 	%f65, %f63, 0f40400000;
	sub.f32 	%f66, %f48, %f64;
	fma.rn.f32 	%f67, %f53, 0f3FB8AA3B, %f66;
	fma.rn.f32 	%f68, %f59, 0f3FB8AA3B, %f67;
	fma.rn.f32 	%f69, %f53, 0f32A55E34, %f68;
	fma.rn.f32 	%f70, %f65, %f59, %f69;
	fma.rn.f32 	%f71, %f63, %f53, %f70;
	add.rn.f32 	%f72, %f64, %f71;
	mov.f32 	%f73, 0f40000000;
	mul.rn.f32 	%f74, %f72, %f73;
	cvt.rni.f32.f32 	%f75, %f74;
	sub.f32 	%f76, %f74, %f75;
	neg.f32 	%f77, %f74;
	fma.rn.f32 	%f78, %f72, 0f40000000, %f77;
	neg.f32 	%f79, %f64;
	add.rn.f32 	%f80, %f72, %f79;
	neg.f32 	%f81, %f80;
	add.rn.f32 	%f82, %f71, %f81;
	fma.rn.f32 	%f83, %f82, 0f40000000, %f78;
	add.f32 	%f84, %f76, %f83;
	setp.gt.f32 	%p17, %f75, 0f00000000;
	selp.b32 	%r63, 0, -2097152000, %p17;
	setp.neu.f32 	%p18, %f2, 0f00000000;
	setp.neu.f32 	%p19, %f3, 0f7F800000;
	setp.lt.f32 	%p20, %f74, 0f00000000;
	selp.f32 	%f85, 0f00000000, 0f7F800000, %p20;
	abs.f32 	%f86, %f74;
	setp.gt.f32 	%p21, %f86, 0f43180000;
	cvt.rzi.s32.f32 	%r64, %f75;
	shl.b32 	%r65, %r64, 23;
	sub.s32 	%r66, %r65, %r63;
	mov.b32 	%f87, %r66;
	add.s32 	%r67, %r63, 2130706432;
	mov.b32 	%f88, %r67;
	fma.rn.f32 	%f89, %f84, 0f391FCB8E, 0f3AAF85ED;
	fma.rn.f32 	%f90, %f89, %f84, 0f3C1D9856;
	fma.rn.f32 	%f91, %f90, %f84, 0f3D6357BB;
	fma.rn.f32 	%f92, %f91, %f84, 0f3E75FDEC;
	fma.rn.f32 	%f93, %f92, %f84, 0f3F317218;
	fma.rn.f32 	%f94, %f93, %f84, 0f3F800000;
	mul.f32 	%f95, %f94, %f88;
	mul.f32 	%f96, %f95, %f87;
	selp.f32 	%f100, %f85, %f96, %p21;
	and.pred  	%p22, %p18, %p19;
	@%p22 bra 	$L__BB0_23;
	add.f32 	%f97, %f2, %f2;
	mov.b32 	%r68, %f97;
	and.b32  	%r69, %r68, 2147483647;
	mov.b32 	%f100, %r69;
	bra.uni 	$L__BB0_23;
$L__BB0_22:
	mov.f32 	%f98, 0f40000000;
	add.rn.f32 	%f100, %f2, %f98;
$L__BB0_23:
	add.f32 	%f99, %f99, %f100;
	add.s32 	%r79, %r79, 1;
	setp.ne.s32 	%p23, %r79, 0;
	add.s64 	%rd112, %rd112, 8;
	add.s32 	%r78, %r78, 4;
	@%p23 bra 	$L__BB0_18;
	setp.lt.f32 	%p24, %f99, %f9;
	selp.u32 	%r70, 1, 0, %p24;
	add.s32 	%r81, %r81, %r70;
	add.s32 	%r76, %r76, 1;
	setp.eq.s32 	%p25, %r76, %r32;
	@%p25 bra 	$L__BB0_26;
	bra.uni 	$L__BB0_17;
$L__BB0_25:
	setp.gt.f32 	%p13, %f9, 0f00000000;
	selp.b32 	%r81, %r32, 0, %p13;
$L__BB0_26:
	cvta.to.global.u64 	%rd109, %rd4;
	mul.wide.s32 	%rd110, %r2, 4;
	add.s64 	%rd111, %rd109, %rd110;
	st.global.u32 	[%rd111], %r81;
$L__BB0_27:
	ret;

}


// ===== COMPILED SASS (sm_100) =====

	.target	sm_100

	.elftype	@"ET_EXEC"


//--------------------- .note.nv.tkinfo           --------------------------
	.section	.note.nv.tkinfo,"",@"SHT_NOTE"
	.sectionflags	@"SHF_NOTE_NV_TKINFO"
	.tkinfo
        /*0018*/ 	.word	0x00000002
        /*0030*/ 	.string	""
        /*0030*/ 	.string	"ptxas"
        /*0030*/ 	.string	"Cuda compilation tools, release 13.0, V13.0.88"
        /*0030*/ 	.string	"Build cuda_13.0.r13.0/compiler.36424714_0"
        /*0030*/ 	.string	"-arch sm_100 -m 64 "



//--------------------- .note.nv.cuinfo           --------------------------
	.section	.note.nv.cuinfo,"",@"SHT_NOTE"
	.sectionflags	@"SHF_NOTE_NV_CUINFO"
        /*0018*/ 	.short	0x0002
        /*001a*/ 	.short	0x0064
        /*001c*/ 	.short	0x0082
	.zero		2


//--------------------- .nv.info                  --------------------------
	.section	.nv.info,"",@"SHT_CUDA_INFO"
	.align	4


	//----- nvinfo : EIATTR_REGCOUNT
	.align		4
        /*0000*/ 	.byte	0x04, 0x2f
        /*0002*/ 	.short	(.L_1 - .L_0)
	.align		4
.L_0:
        /*0004*/ 	.word	index@(_Z15compute_degreesPPfiiPif)
        /*0008*/ 	.word	0x00000020


	//----- nvinfo : EIATTR_FRAME_SIZE
	.align		4
.L_1:
        /*000c*/ 	.byte	0x04, 0x11
        /*000e*/ 	.short	(.L_3 - .L_2)
	.align		4
.L_2:
        /*0010*/ 	.word	index@(_Z15compute_degreesPPfiiPif)
        /*0014*/ 	.word	0x00000000


	//----- nvinfo : EIATTR_MIN_STACK_SIZE
	.align		4
.L_3:
        /*0018*/ 	.byte	0x04, 0x12
        /*001a*/ 	.short	(.L_5 - .L_4)
	.align		4
.L_4:
        /*001c*/ 	.word	index@(_Z15compute_degreesPPfiiPif)
        /*0020*/ 	.word	0x00000000
.L_5:


//--------------------- .nv.compat                --------------------------
	.section	.nv.compat,"",@"SHT_CUDA_COMPAT_INFO"
	.align	4
        /*0000*/ 	.byte	0x02, 0x09, 0x00, 0x00, 0x02, 0x02, 0x01, 0x00, 0x02, 0x05, 0x05, 0x00, 0x03, 0x07, 0x01, 0x01
        /*0010*/ 	.byte	0x02, 0x03, 0x00, 0x00, 0x02, 0x06, 0x01, 0x00, 0x04, 0x0b, 0x08, 0x00, 0x01, 0x00, 0x00, 0x00
        /*0020*/ 	.byte	0x00, 0x00, 0x00, 0x00


//--------------------- .nv.info._Z15compute_degreesPPfiiPif --------------------------
	.section	.nv.info._Z15compute_degreesPPfiiPif,"",@"SHT_CUDA_INFO"
	.sectionflags	@""
	.align	4


	//----- nvinfo : EIATTR_CUDA_API_VERSION
	.align		4
        /*0000*/ 	.byte	0x04, 0x37
        /*0002*/ 	.short	(.L_7 - .L_6)
.L_6:
        /*0004*/ 	.word	0x00000082


	//----- nvinfo : EIATTR_KPARAM_INFO
	.align		4
.L_7:
        /*0008*/ 	.byte	0x04, 0x17
        /*000a*/ 	.short	(.L_9 - .L_8)
.L_8:
        /*000c*/ 	.word	0x00000000
        /*0010*/ 	.short	0x0004
        /*0012*/ 	.short	0x0018
        /*0014*/ 	.byte	0x00, 0xf0, 0x11, 0x00


	//----- nvinfo : EIATTR_KPARAM_INFO
	.align		4
.L_9:
        /*0018*/ 	.byte	0x04, 0x17
        /*001a*/ 	.short	(.L_11 - .L_10)
.L_10:
        /*001c*/ 	.word	0x00000000
        /*0020*/ 	.short	0x0003
        /*0022*/ 	.short	0x0010
        /*0024*/ 	.byte	0x00, 0xf5, 0x21, 0x00


	//----- nvinfo : EIATTR_KPARAM_INFO
	.align		4
.L_11:
        /*0028*/ 	.byte	0x04, 0x17
        /*002a*/ 	.short	(.L_13 - .L_12)
.L_12:
        /*002c*/ 	.word	0x00000000
        /*0030*/ 	.short	0x0002
        /*0032*/ 	.short	0x000c
        /*0034*/ 	.byte	0x00, 0xf0, 0x11, 0x00


	//----- nvinfo : EIATTR_KPARAM_INFO
	.align		4
.L_13:
        /*0038*/ 	.byte	0x04, 0x17
        /*003a*/ 	.short	(.L_15 - .L_14)
.L_14:
        /*003c*/ 	.word	0x00000000
        /*0040*/ 	.short	0x0001
        /*0042*/ 	.short	0x0008
        /*0044*/ 	.byte	0x00, 0xf0, 0x11, 0x00


	//----- nvinfo : EIATTR_KPARAM_INFO
	.align		4
.L_15:
        /*0048*/ 	.byte	0x04, 0x17
        /*004a*/ 	.short	(.L_17 - .L_16)
.L_16:
        /*004c*/ 	.word	0x00000000
        /*0050*/ 	.short	0x0000
        /*0052*/ 	.short	0x0000
        /*0054*/ 	.byte	0x00, 0xf5, 0x21, 0x00


	//----- nvinfo : EIATTR_SPARSE_MMA_MASK
	.align		4
.L_17:
        /*0058*/ 	.byte	0x03, 0x50
        /*005a*/ 	.short	0x0000


	//----- nvinfo : EIATTR_MAXREG_COUNT
	.align		4
        /*005c*/ 	.byte	0x03, 0x1b
        /*005e*/ 	.short	0x00ff


	//----- nvinfo : EIATTR_MERCURY_ISA_VERSION
	.align		4
        /*0060*/ 	.byte	0x03, 0x5f
        /*0062*/ 	.short	0x0101


	//----- nvinfo : EIATTR_VRC_CTA_INIT_COUNT
	.align		4
        /*0064*/ 	.byte	0x02, 0x4a
	.zero		1
	.zero		1


	//----- nvinfo : EIATTR_EXIT_INSTR_OFFSETS
	.align		4
        /*0068*/ 	.byte	0x04, 0x1c
        /*006a*/ 	.short	(.L_19 - .L_18)


	//   ....[0]....
.L_18:
        /*006c*/ 	.word	0x00000070


	//   ....[1]....
        /*0070*/ 	.word	0x00001300


	//----- nvinfo : EIATTR_CRS_STACK_SIZE
	.align		4
.L_19:
        /*0074*/ 	.byte	0x04, 0x1e
        /*0076*/ 	.short	(.L_21 - .L_20)
.L_20:
        /*0078*/ 	.word	0x00000000


	//----- nvinfo : EIATTR_CBANK_PARAM_SIZE
	.align		4
.L_21:
        /*007c*/ 	.byte	0x03, 0x19
        /*007e*/ 	.short	0x001c


	//----- nvinfo : EIATTR_PARAM_CBANK
	.align		4
        /*0080*/ 	.byte	0x04, 0x0a
        /*0082*/ 	.short	(.L_23 - .L_22)
	.align		4
.L_22:
        /*0084*/ 	.word	index@(.nv.constant0._Z15compute_degreesPPfiiPif)
        /*0088*/ 	.short	0x0380
        /*008a*/ 	.short	0x001c


	//----- nvinfo : EIATTR_SW_WAR
	.align		4
.L_23:
        /*008c*/ 	.byte	0x04, 0x36
        /*008e*/ 	.short	(.L_25 - .L_24)
.L_24:
        /*0090*/ 	.word	0x00000008
.L_25:


//--------------------- .nv.callgraph             --------------------------
	.section	.nv.callgraph,"",@"SHT_CUDA_CALLGRAPH"
	.align	4
	.sectionentsize	8
	.align		4
        /*0000*/ 	.word	0x00000000
	.align		4
        /*0004*/ 	.word	0xffffffff
	.align		4
        /*0008*/ 	.word	0x00000000
	.align		4
        /*000c*/ 	.word	0xfffffffe
	.align		4
        /*0010*/ 	.word	0x00000000
	.align		4
        /*0014*/ 	.word	0xfffffffd
	.align		4
        /*0018*/ 	.word	0x00000000
	.align		4
        /*001c*/ 	.word	0xfffffffc


//--------------------- .text._Z15compute_degreesPPfiiPif --------------------------
	.section	.text._Z15compute_degreesPPfiiPif,"ax",@progbits
	.align	128
        .global         _Z15compute_degreesPPfiiPif
        .type           _Z15compute_degreesPPfiiPif,@function
        .size           _Z15compute_degreesPPfiiPif,(.L_x_14 - _Z15compute_degreesPPfiiPif)
        .other          _Z15compute_degreesPPfiiPif,@"STO_CUDA_ENTRY STV_DEFAULT"
_Z15compute_degreesPPfiiPif:
.text._Z15compute_degreesPPfiiPif:
[----:B------:R-:W-:Y:S01]  /*0000*/  LDC R1, c[0x0][0x37c] ;  /* 0x0000df00ff017b82 */ /* 0x000fe20000000800 */
[----:B------:R-:W0:Y:S07]  /*0010*/  S2R R3, SR_CTAID.X ;  /* 0x0000000000037919 */ /* 0x000e2e0000002500 */
[----:B------:R-:W1:Y:S01]  /*0020*/  LDC R2, c[0x0][0x38c] ;  /* 0x0000e300ff027b82 */ /* 0x000e620000000800 */
[----:B------:R-:W0:Y:S01]  /*0030*/  LDCU UR4, c[0x0][0x360] ;  /* 0x00006c00ff0477ac */ /* 0x000e220008000800 */
[----:B------:R-:W0:Y:S02]  /*0040*/  S2R R0, SR_TID.X ;  /* 0x0000000000007919 */ /* 0x000e240000002100 */
[----:B0-----:R-:W-:-:S05]  /*0050*/  IMAD R3, R3, UR4, R0 ;  /* 0x0000000403037c24 */ /* 0x001fca000f8e0200 */
[----:B-1----:R-:W-:-:S13]  /*0060*/  ISETP.GE.AND P0, PT, R3, R2, PT ;  /* 0x000000020300720c */ /* 0x002fda0003f06270 */
[----:B------:R-:W-:Y:S05]  /*0070*/  @P0 EXIT ;  /* 0x000000000000094d */ /* 0x000fea0003800000 */
[----:B------:R-:W0:Y:S01]  /*0080*/  LDCU UR6, c[0x0][0x388] ;  /* 0x00007100ff0677ac */ /* 0x000e220008000800 */
[----:B------:R-:W1:Y:S01]  /*0090*/  LDCU.64 UR10, c[0x0][0x358] ;  /* 0x00006b00ff0a77ac */ /* 0x000e620008000a00 */
[----:B0-----:R-:W-:-:S09]  /*00a0*/  UISETP.GE.AND UP0, UPT, UR6, 0x1, UPT ;  /* 0x000000010600788c */ /* 0x001fd2000bf06270 */
[----:B-1----:R-:W-:Y:S05]  /*00b0*/  BRA.U !UP0, `(.L_x_0) ;  /* 0x0000000908b47547 */ /* 0x002fea000b800000 */
[----:B------:R-:W-:Y:S01]  /*00c0*/  UISETP.GE.U32.AND UP1, UPT, UR6, 0x10, UPT ;  /* 0x000000100600788c */ /* 0x000fe2000bf26070 */
[----:B------:R-:W-:Y:S01]  /*00d0*/  HFMA2 R5, -RZ, RZ, 0, 0 ;  /* 0x00000000ff057431 */ /* 0x000fe200000001ff */
[----:B------:R-:W-:-:S04]  /*00e0*/  ULOP3.LUT UR7, UR6, 0xf, URZ, 0xc0, !UPT ;  /* 0x0000000f06077892 */ /* 0x000fc8000f8ec0ff */
[----:B------:R-:W-:-:S03]  /*00f0*/  UISETP.NE.AND UP2, UPT, UR7, URZ, UPT ;  /* 0x000000ff0700728c */ /* 0x000fc6000bf45270 */
[----:B------:R-:W-:Y:S08]  /*0100*/  BRA.U !UP1, `(.L_x_1) ;  /* 0x0000000509347547 */ /* 0x000ff0000b800000 */
[----:B------:R-:W0:Y:S01]  /*0110*/  S2UR UR5, SR_CgaCtaId ;  /* 0x00000000000579c3 */ /* 0x000e220000008800 */
[----:B------:R-:W-:Y:S01]  /*0120*/  ULOP3.LUT UR8, UR6, 0x7ffffff0, URZ, 0xc0, !UPT ;  /* 0x7ffffff006087892 */ /* 0x000fe2000f8ec0ff */
[----:B------:R-:W-:Y:S01]  /*0130*/  MOV R4, RZ ;  /* 0x000000ff00047202 */ /* 0x000fe20000000f00 */
[----:B------:R-:W-:-:S04]  /*0140*/  UMOV UR4, 0x400 ;  /* 0x0000040000047882 */ /* 0x000fc80000000000 */
[----:B------:R-:W-:Y:S01]  /*0150*/  MOV R5, UR8 ;  /* 0x0000000800057c02 */ /* 0x000fe20008000f00 */
[----:B0-----:R-:W-:-:S12]  /*0160*/  ULEA UR4, UR5, UR4, 0x18 ;  /* 0x0000000405047291 */ /* 0x001fd8000f8ec0ff */
.L_x_2:
[----:B0-----:R-:W0:Y:S02]  /*0170*/  LDC.64 R28, c[0x0][0x380] ;  /* 0x0000e000ff1c7b82 */ /* 0x001e240000000a00 */
[----:B0-----:R-:W-:-:S05]  /*0180*/  IMAD.WIDE.U32 R28, R4, 0x8, R28 ;  /* 0x00000008041c7825 */ /* 0x001fca00078e001c */
[----:B------:R-:W2:Y:S04]  /*0190*/  LDG.E.64 R6, desc[UR10][R28.64] ;  /* 0x0000000a1c067981 */ /* 0x000ea8000c1e1b00 */
[----:B------:R-:W3:Y:S04]  /*01a0*/  LDG.E.64 R10, desc[UR10][R28.64+0x38] ;  /* 0x0000380a1c0a7981 */ /* 0x000ee8000c1e1b00 */
[----:B------:R-:W4:Y:S04]  /*01b0*/  LDG.E.64 R8, desc[UR10][R28.64+0x48] ;  /* 0x0000480a1c087981 */ /* 0x000f28000c1e1b00 */
[----:B------:R-:W5:Y:S04]  /*01c0*/  LDG.E.64 R20, desc[UR10][R28.64+0x8] ;  /* 0x0000080a1c147981 */ /* 0x000f68000c1e1b00 */
[----:B------:R-:W5:Y:S04]  /*01d0*/  LDG.E.64 R22, desc[UR10][R28.64+0x18] ;  /* 0x0000180a1c167981 */ /* 0x000f68000c1e1b00 */
[----:B------:R-:W5:Y:S04]  /*01e0*/  LDG.E.64 R14, desc[UR10][R28.64+0x28] ;  /* 0x0000280a1c0e7981 */ /* 0x000f68000c1e1b00 */
[----:B------:R-:W5:Y:S04]  /*01f0*/  LDG.E.64 R16, desc[UR10][R28.64+0x30] ;  /* 0x0000300a1c107981 */ /* 0x000f68000c1e1b00 */
[----:B------:R-:W5:Y:S04]  /*0200*/  LDG.E.64 R18, desc[UR10][R28.64+0x40] ;  /* 0x0000400a1c127981 */ /* 0x000f68000c1e1b00 */
[----:B------:R-:W5:Y:S04]  /*0210*/  LDG.E.64 R12, desc[UR10][R28.64+0x50] ;  /* 0x0000500a1c0c7981 */ /* 0x000f68000c1e1b00 */
[----:B------:R-:W5:Y:S04]  /*0220*/  LDG.E.64 R26, desc[UR10][R28.64+0x20] ;  /* 0x0000200a1c1a7981 */ /* 0x000f68000c1e1b00 */
[----:B------:R-:W5:Y:S01]  /*0230*/  LDG.E.64 R24, desc[UR10][R28.64+0x10] ;  /* 0x0000100a1c187981 */ /* 0x000f62000c1e1b00 */
[----:B--2---:R-:W-:-:S04]  /*0240*/  IMAD.WIDE R6, R3, 0x4, R6 ;  /* 0x0000000403067825 */ /* 0x004fc800078e0206 */
[C---:B---3--:R-:W-:Y:S02]  /*0250*/  IMAD.WIDE R10, R3.reuse, 0x4, R10 ;  /* 0x00000004030a7825 */ /* 0x048fe400078e020a */
[----:B------:R-:W2:Y:S02]  /*0260*/  LDG.E R7, desc[UR10][R6.64] ;  /* 0x0000000a06077981 */ /* 0x000ea4000c1e1900 */
[C---:B----4-:R-:W-:Y:S02]  /*0270*/  IMAD.WIDE R8, R3.reuse, 0x4, R8 ;  /* 0x0000000403087825 */ /* 0x050fe400078e0208 */
[----:B------:R-:W3:Y:S02]  /*0280*/  LDG.E R11, desc[UR10][R10.64] ;  /* 0x0000000a0a0b7981 */ /* 0x000ee4000c1e1900 */
[C---:B-----5:R-:W-:Y:S02]  /*0290*/  IMAD.WIDE R20, R3.reuse, 0x4, R20 ;  /* 0x0000000403147825 */ /* 0x060fe400078e0214 */
[----:B------:R-:W4:Y:S02]  /*02a0*/  LDG.E R9, desc[UR10][R8.64] ;  /* 0x0000000a08097981 */ /* 0x000f24000c1e1900 */
[----:B------:R-:W-:-:S02]  /*02b0*/  IMAD.WIDE R22, R3, 0x4, R22 ;  /* 0x0000000403167825 */ /* 0x000fc400078e0216 */
[----:B------:R-:W5:Y:S02]  /*02c0*/  LDG.E R6, desc[UR10][R20.64] ;  /* 0x0000000a14067981 */ /* 0x000f64000c1e1900 */
[C---:B------:R-:W-:Y:S02]  /*02d0*/  IMAD.WIDE R14, R3.reuse, 0x4, R14 ;  /* 0x00000004030e7825 */ /* 0x040fe400078e020e */
[----:B------:R-:W3:Y:S02]  /*02e0*/  LDG.E R23, desc[UR10][R22.64] ;  /* 0x0000000a16177981 */ /* 0x000ee4000c1e1900 */
[----:B------:R-:W-:-:S04]  /*02f0*/  IMAD.WIDE R16, R3, 0x4, R16 ;  /* 0x0000000403107825 */ /* 0x000fc800078e0210 */
[C---:B------:R-:W-:Y:S01]  /*0300*/  IMAD.WIDE R18, R3.reuse, 0x4, R18 ;  /* 0x0000000403127825 */ /* 0x040fe200078e0212 */
[----:B------:R0:W4:Y:S03]  /*0310*/  LDG.E R21, desc[UR10][R14.64] ;  /* 0x0000000a0e157981 */ /* 0x000126000c1e1900 */
[C---:B------:R-:W-:Y:S01]  /*0320*/  IMAD.WIDE R12, R3.reuse, 0x4, R12 ;  /* 0x00000004030c7825 */ /* 0x040fe200078e020c */
[----:B------:R1:W4:Y:S03]  /*0330*/  LDG.E R20, desc[UR10][R16.64] ;  /* 0x0000000a10147981 */ /* 0x000326000c1e1900 */
[C---:B------:R-:W-:Y:S01]  /*0340*/  IMAD.WIDE R26, R3.reuse, 0x4, R26 ;  /* 0x00000004031a7825 */ /* 0x040fe200078e021a */
[----:B------:R1:W4:Y:S04]  /*0350*/  LDG.E R10, desc[UR10][R18.64] ;  /* 0x0000000a120a7981 */ /* 0x000328000c1e1900 */
[----:B------:R1:W4:Y:S04]  /*0360*/  LDG.E R8, desc[UR10][R12.64] ;  /* 0x0000000a0c087981 */ /* 0x000328000c1e1900 */
[----:B------:R1:W4:Y:S04]  /*0370*/  LDG.E R22, desc[UR10][R26.64] ;  /* 0x0000000a1a167981 */ /* 0x000328000c1e1900 */
[----:B------:R-:W0:Y:S04]  /*0380*/  LDG.E.64 R14, desc[UR10][R28.64+0x60] ;  /* 0x0000600a1c0e7981 */ /* 0x000e28000c1e1b00 */
[----:B------:R-:W1:Y:S04]  /*0390*/  LDG.E.64 R16, desc[UR10][R28.64+0x68] ;  /* 0x0000680a1c107981 */ /* 0x000e68000c1e1b00 */
[----:B------:R-:W2:Y:S04]  /*03a0*/  LDG.E.64 R18, desc[UR10][R28.64+0x70] ;  /* 0x0000700a1c127981 */ /* 0x000ea8000c1e1b00 */
[----:B------:R-:W5:Y:S04]  /*03b0*/  LDG.E.64 R12, desc[UR10][R28.64+0x78] ;  /* 0x0000780a1c0c7981 */ /* 0x000f68000c1e1b00 */
[----:B------:R-:W3:Y:S01]  /*03c0*/  LDG.E.64 R26, desc[UR10][R28.64+0x58] ;  /* 0x0000580a1c1a7981 */ /* 0x000ee2000c1e1b00 */
[----:B------:R-:W-:-:S06]  /*03d0*/  IMAD.WIDE R24, R3, 0x4, R24 ;  /* 0x0000000403187825 */ /* 0x000fcc00078e0218 */
[----:B------:R-:W4:Y:S01]  /*03e0*/  LDG.E R24, desc[UR10][R24.64] ;  /* 0x0000000a18187981 */ /* 0x000f22000c1e1900 */
[----:B0-----:R-:W-:-:S04]  /*03f0*/  IMAD.WIDE R14, R3, 0x4, R14 ;  /* 0x00000004030e7825 */ /* 0x001fc800078e020e */
[C---:B-1----:R-:W-:Y:S02]  /*0400*/  IMAD.WIDE R16, R3.reuse, 0x4, R16 ;  /* 0x0000000403107825 */ /* 0x042fe400078e0210 */
[----:B------:R-:W4:Y:S02]  /*0410*/  LDG.E R15, desc[UR10][R14.64] ;  /* 0x0000000a0e0f7981 */ /* 0x000f24000c1e1900 */
[C---:B--2---:R-:W-:Y:S02]  /*0420*/  IMAD.WIDE R18, R3.reuse, 0x4, R18 ;  /* 0x0000000403127825 */ /* 0x044fe400078e0212 */
[----:B------:R-:W2:Y:S02]  /*0430*/  LDG.E R17, desc[UR10][R16.64] ;  /* 0x0000000a10117981 */ /* 0x000ea4000c1e1900 */
[C---:B-----5:R-:W-:Y:S02]  /*0440*/  IMAD.WIDE R12, R3.reuse, 0x4, R12 ;  /* 0x00000004030c7825 */ /* 0x060fe400078e020c */
[----:B------:R-:W5:Y:S02]  /*0450*/  LDG.E R19, desc[UR10][R18.64] ;  /* 0x0000000a12137981 */ /* 0x000f64000c1e1900 */
[----:B---3--:R-:W-:-:S02]  /*0460*/  IMAD.WIDE R26, R3, 0x4, R26 ;  /* 0x00000004031a7825 */ /* 0x008fc400078e021a */
[----:B------:R-:W3:Y:S04]  /*0470*/  LDG.E R13, desc[UR10][R12.64] ;  /* 0x0000000a0c0d7981 */ /* 0x000ee8000c1e1900 */
[----:B------:R-:W3:Y:S01]  /*0480*/  LDG.E R25, desc[UR10][R26.64] ;  /* 0x0000000a1a197981 */ /* 0x000ee2000c1e1900 */
[----:B------:R-:W-:-:S05]  /*0490*/  IMAD R28, R0, UR6, R4 ;  /* 0x00000006001c7c24 */ /* 0x000fca000f8e0204 */
[----:B------:R-:W-:Y:S02]  /*04a0*/  LEA R28, R28, UR4, 0x2 ;  /* 0x000000041c1c7c11 */ /* 0x000fe4000f8e10ff */
[----:B------:R-:W-:-:S03]  /*04b0*/  IADD3 R4, PT, PT, R4, 0x10, RZ ;  /* 0x0000001004047810 */ /* 0x000fc60007ffe0ff */
[----:B------:R0:W-:Y:S04]  /*04c0*/  STS [R28], R7 ;  /* 0x000000071c007388 */ /* 0x0001e80000000800 */
[----:B------:R0:W-:Y:S04]  /*04d0*/  STS [R28+0x4], R6 ;  /* 0x000004061c007388 */ /* 0x0001e80000000800 */
[----:B----4-:R0:W-:Y:S04]  /*04e0*/  STS [R28+0x8], R24 ;  /* 0x000008181c007388 */ /* 0x0101e80000000800 */
[----:B------:R0:W-:Y:S04]  /*04f0*/  STS [R28+0xc], R23 ;  /* 0x00000c171c007388 */ /* 0x0001e80000000800 */
[----:B------:R0:W-:Y:S04]  /*0500*/  STS [R28+0x10], R22 ;  /* 0x000010161c007388 */ /* 0x0001e80000000800 */
[----:B------:R0:W-:Y:S04]  /*0510*/  STS [R28+0x14], R21 ;  /* 0x000014151c007388 */ /* 0x0001e80000000800 */
[----:B------:R0:W-:Y:S04]  /*0520*/  STS [R28+0x18], R20 ;  /* 0x000018141c007388 */ /* 0x0001e80000000800 */
[----:B------:R0:W-:Y:S04]  /*0530*/  STS [R28+0x1c], R11 ;  /* 0x00001c0b1c007388 */ /* 0x0001e80000000800 */
[----:B------:R0:W-:Y:S04]  /*0540*/  STS [R28+0x20], R10 ;  /* 0x0000200a1c007388 */ /* 0x0001e80000000800 */
[----:B------:R0:W-:Y:S04]  /*0550*/  STS [R28+0x24], R9 ;  /* 0x000024091c007388 */ /* 0x0001e80000000800 */
[----:B------:R0:W-:Y:S01]  /*0560*/  STS [R28+0x28], R8 ;  /* 0x000028081c007388 */ /* 0x0001e20000000800 */
[----:B------:R-:W-:-:S03]  /*0570*/  ISETP.NE.AND P0, PT, R4, R5, PT ;  /* 0x000000050400720c */ /* 0x000fc60003f05270 */
[----:B------:R0:W-:Y:S04]  /*0580*/  STS [R28+0x30], R15 ;  /* 0x0000300f1c007388 */ /* 0x0001e80000000800 */
[----:B--2---:R0:W-:Y:S04]  /*0590*/  STS [R28+0x34], R17 ;  /* 0x000034111c007388 */ /* 0x0041e80000000800 */
[----:B-----5:R0:W-:Y:S04]  /*05a0*/  STS [R28+0x38], R19 ;  /* 0x000038131c007388 */ /* 0x0201e80000000800 */
[----:B---3--:R0:W-:Y:S04]  /*05b0*/  STS [R28+0x3c], R13 ;  /* 0x00003c0d1c007388 */ /* 0x0081e80000000800 */
[----:B------:R0:W-:Y:S01]  /*05c0*/  STS [R28+0x2c], R25 ;  /* 0x00002c191c007388 */ /* 0x0001e20000000800 */
[----:B------:R-:W-:Y:S05]  /*05d0*/  @P0 BRA `(.L_x_2) ;  /* 0xfffffff800e40947 */ /* 0x000fea000383ffff */
.L_x_1:
[----:B------:R-:W-:Y:S05]  /*05e0*/  BRA.U !UP2, `(.L_x_0) ;  /* 0x000000050a687547 */ /* 0x000fea000b800000 */
[----:B------:R-:W-:Y:S02]  /*05f0*/  UISETP.GE.U32.AND UP1, UPT, UR7, 0x8, UPT ;  /* 0x000000080700788c */ /* 0x000fe4000bf26070 */
[----:B------:R-:W-:-:S04]  /*0600*/  ULOP3.LUT UR8, UR6, 0x7, URZ, 0xc0, !UPT ;  /* 0x0000000706087892 */ /* 0x000fc8000f8ec0ff */
[----:B------:R-:W-:-:S03]  /*0610*/  UISETP.NE.AND UP2, UPT, UR8, URZ, UPT ;  /* 0x000000ff0800728c */ /* 0x000fc6000bf45270 */
[----:B------:R-:W-:Y:S08]  /*0620*/  BRA.U !UP1, `(.L_x_3) ;  /* 0x0000000109a07547 */ /* 0x000ff0000b800000 */
        /* <DEDUP_REMOVED lines=9> */
[----:B------:R-:W5:Y:S01]  /*06c0*/  LDG.E.64 R16, desc[UR10][R18.64+0x10] ;  /* 0x0000100a12107981 */ /* 0x000f62000c1e1b00 */
[----:B------:R-:W0:Y:S01]  /*06d0*/  S2UR UR5, SR_CgaCtaId ;  /* 0x00000000000579c3 */ /* 0x000e220000008800 */
        /* <DEDUP_REMOVED lines=10> */
[----:B------:R-:W5:Y:S02]  /*0780*/  LDG.E R6, desc[UR10][R6.64] ;  /* 0x0000000a06067981 */ /* 0x000f64000c1e1900 */
[C---:B------:R-:W-:Y:S02]  /*0790*/  IMAD.WIDE R22, R3.reuse, 0x4, R22 ;  /* 0x0000000403167825 */ /* 0x040fe400078e0216 */
[----:B------:R-:W5:Y:S02]  /*07a0*/  LDG.E R4, desc[UR10][R20.64] ;  /* 0x0000000a14047981 */ /* 0x000f64000c1e1900 */
[----:B------:R-:W-:-:S02]  /*07b0*/  IMAD.WIDE R24, R3, 0x4, R16 ;  /* 0x0000000403187825 */ /* 0x000fc400078e0210 */
[----:B------:R-:W5:Y:S04]  /*07c0*/  LDG.E R16, desc[UR10][R22.64] ;  /* 0x0000000a16107981 */ /* 0x000f68000c1e1900 */
[----:B------:R-:W5:Y:S01]  /*07d0*/  LDG.E R17, desc[UR10][R24.64] ;  /* 0x0000000a18117981 */ /* 0x000f62000c1e1900 */
[----:B------:R-:W-:Y:S01]  /*07e0*/  UMOV UR4, 0x400 ;  /* 0x0000040000047882 */ /* 0x000fe20000000000 */
[----:B------:R-:W-:Y:S01]  /*07f0*/  IMAD R18, R0, UR6, R5 ;  /* 0x0000000600127c24 */ /* 0x000fe2000f8e0205 */
[----:B0-----:R-:W-:-:S06]  /*0800*/  ULEA UR4, UR5, UR4, 0x18 ;  /* 0x0000000405047291 */ /* 0x001fcc000f8ec0ff */
[----:B------:R-:W-:Y:S02]  /*0810*/  LEA R19, R18, UR4, 0x2 ;  /* 0x0000000412137c11 */ /* 0x000fe4000f8e10ff */
[----:B------:R-:W-:-:S03]  /*0820*/  IADD3 R5, PT, PT, R5, 0x8, RZ ;  /* 0x0000000805057810 */ /* 0x000fc60007ffe0ff */
[----:B--2---:R1:W-:Y:S04]  /*0830*/  STS [R19+0xc], R12 ;  /* 0x00000c0c13007388 */ /* 0x0043e80000000800 */
[----:B---3--:R1:W-:Y:S04]  /*0840*/  STS [R19+0x10], R14 ;  /* 0x0000100e13007388 */ /* 0x0083e80000000800 */
[----:B----4-:R1:W-:Y:S04]  /*0850*/  STS [R19+0x14], R10 ;  /* 0x0000140a13007388 */ /* 0x0103e80000000800 */
[----:B-----5:R1:W-:Y:S04]  /*0860*/  STS [R19+0x18], R8 ;  /* 0x0000180813007388 */ /* 0x0203e80000000800 */
[----:B------:R1:W-:Y:S04]  /*0870*/  STS [R19+0x1c], R6 ;  /* 0x00001c0613007388 */ /* 0x0003e80000000800 */
[----:B------:R1:W-:Y:S04]  /*0880*/  STS [R19], R4 ;  /* 0x0000000413007388 */ /* 0x0003e80000000800 */
[----:B------:R1:W-:Y:S04]  /*0890*/  STS [R19+0x4], R16 ;  /* 0x0000041013007388 */ /* 0x0003e80000000800 */
[----:B------:R1:W-:Y:S02]  /*08a0*/  STS [R19+0x8], R17 ;  /* 0x0000081113007388 */ /* 0x0003e40000000800 */
.L_x_3:
[----:B------:R-:W-:Y:S05]  /*08b0*/  BRA.U !UP2, `(.L_x_0) ;  /* 0x000000010ab47547 */ /* 0x000fea000b800000 */
[----:B------:R-:W-:Y:S02]  /*08c0*/  UISETP.GE.U32.AND UP1, UPT, UR8, 0x4, UPT ;  /* 0x000000040800788c */ /* 0x000fe4000bf26070 */
[----:B------:R-:W-:-:S04]  /*08d0*/  ULOP3.LUT UR7, UR6, 0x3, URZ, 0xc0, !UPT ;  /* 0x0000000306077892 */ /* 0x000fc8000f8ec0ff */
[----:B------:R-:W-:-:S03]  /*08e0*/  UISETP.NE.AND UP2, UPT, UR7, URZ, UPT ;  /* 0x000000ff0700728c */ /* 0x000fc6000bf45270 */
[----:B------:R-:W-:Y:S08]  /*08f0*/  BRA.U !UP1, `(.L_x_4) ;  /* 0x0000000109607547 */ /* 0x000ff0000b800000 */
[----:B01----:R-:W0:Y:S02]  /*0900*/  LDC.64 R6, c[0x0][0x380] ;  /* 0x0000e000ff067b82 */ /* 0x003e240000000a00 */
[----:B0-----:R-:W-:-:S05]  /*0910*/  IMAD.WIDE.U32 R6, R5, 0x8, R6 ;  /* 0x0000000805067825 */ /* 0x001fca00078e0006 */
[----:B------:R-:W2:Y:S04]  /*0920*/  LDG.E.64 R8, desc[UR10][R6.64] ;  /* 0x0000000a06087981 */ /* 0x000ea8000c1e1b00 */
[----:B------:R-:W3:Y:S04]  /*0930*/  LDG.E.64 R10, desc[UR10][R6.64+0x8] ;  /* 0x0000080a060a7981 */ /* 0x000ee8000c1e1b00 */
[----:B------:R-:W4:Y:S04]  /*0940*/  LDG.E.64 R12, desc[UR10][R6.64+0x10] ;  /* 0x0000100a060c7981 */ /* 0x000f28000c1e1b00 */
[----:B------:R-:W5:Y:S01]  /*0950*/  LDG.E.64 R14, desc[UR10][R6.64+0x18] ;  /* 0x0000180a060e7981 */ /* 0x000f62000c1e1b00 */
[----:B------:R-:W0:Y:S01]  /*0960*/  S2UR UR5, SR_CgaCtaId ;  /* 0x00000000000579c3 */ /* 0x000e220000008800 */
[----:B--2---:R-:W-:-:S04]  /*0970*/  IMAD.WIDE R8, R3, 0x4, R8 ;  /* 0x0000000403087825 */ /* 0x004fc800078e0208 */
[C---:B---3--:R-:W-:Y:S02]  /*0980*/  IMAD.WIDE R10, R3.reuse, 0x4, R10 ;  /* 0x00000004030a7825 */ /* 0x048fe400078e020a */
[----:B------:R-:W2:Y:S02]  /*0990*/  LDG.E R8, desc[UR10][R8.64] ;  /* 0x0000000a08087981 */ /* 0x000ea4000c1e1900 */
[C---:B----4-:R-:W-:Y:S02]  /*09a0*/  IMAD.WIDE R12, R3.reuse, 0x4, R12 ;  /* 0x00000004030c7825 */ /* 0x050fe400078e020c */
[----:B------:R-:W3:Y:S02]  /*09b0*/  LDG.E R10, desc[UR10][R10.64] ;  /* 0x0000000a0a0a7981 */ /* 0x000ee4000c1e1900 */
[----:B-----5:R-:W-:Y:S02]  /*09c0*/  IMAD.WIDE R14, R3, 0x4, R14 ;  /* 0x00000004030e7825 */ /* 0x020fe400078e020e */
[----:B------:R-:W4:Y:S04]  /*09d0*/  LDG.E R12, desc[UR10][R12.64] ;  /* 0x0000000a0c0c7981 */ /* 0x000f28000c1e1900 */
[----:B------:R-:W5:Y:S01]  /*09e0*/  LDG.E R14, desc[UR10][R14.64] ;  /* 0x0000000a0e0e7981 */ /* 0x000f62000c1e1900 */
[----:B------:R-:W-:Y:S01]  /*09f0*/  UMOV UR4, 0x400 ;  /* 0x0000040000047882 */ /* 0x000fe20000000000 */
[----:B------:R-:W-:Y:S01]  /*0a00*/  IMAD R4, R0, UR6, R5 ;  /* 0x0000000600047c24 */ /* 0x000fe2000f8e0205 */
[----:B0-----:R-:W-:-:S06]  /*0a10*/  ULEA UR4, UR5, UR4, 0x18 ;  /* 0x0000000405047291 */ /* 0x001fcc000f8ec0ff */
[----:B------:R-:W-:Y:S02]  /*0a20*/  LEA R7, R4, UR4, 0x2 ;  /* 0x0000000404077c11 */ /* 0x000fe4000f8e10ff */
[----:B------:R-:W-:-:S03]  /*0a30*/  IADD3 R5, PT, PT, R5, 0x4, RZ ;  /* 0x0000000405057810 */ /* 0x000fc60007ffe0ff */
[----:B--2---:R2:W-:Y:S04]  /*0a40*/  STS [R7], R8 ;  /* 0x0000000807007388 */ /* 0x0045e80000000800 */
[----:B---3--:R2:W-:Y:S04]  /*0a50*/  STS [R7+0x4], R10 ;  /* 0x0000040a07007388 */ /* 0x0085e80000000800 */
[----:B----4-:R2:W-:Y:S04]  /*0a60*/  STS [R7+0x8], R12 ;  /* 0x0000080c07007388 */ /* 0x0105e80000000800 */
[----:B-----5:R2:W-:Y:S02]  /*0a70*/  STS [R7+0xc], R14 ;  /* 0x00000c0e07007388 */ /* 0x0205e40000000800 */
.L_x_4:
[----:B------:R-:W-:Y:S05]  /*0a80*/  BRA.U !UP2, `(.L_x_0) ;  /* 0x000000010a407547 */ /* 0x000fea000b800000 */
[----:B------:R-:W3:Y:S01]  /*0a90*/  S2UR UR5, SR_CgaCtaId ;  /* 0x00000000000579c3 */ /* 0x000ee20000008800 */
[----:B------:R-:W-:-:S07]  /*0aa0*/  UMOV UR4, 0x400 ;  /* 0x0000040000047882 */ /* 0x000fce0000000000 */
[----:B012---:R-:W0:Y:S01]  /*0ab0*/  LDC.64 R10, c[0x0][0x380] ;  /* 0x0000e000ff0a7b82 */ /* 0x007e220000000a00 */
[----:B---3--:R-:W-:-:S03]  /*0ac0*/  ULEA UR5, UR5, UR4, 0x18 ;  /* 0x0000000405057291 */ /* 0x008fc6000f8ec0ff */
[----:B------:R-:W-:-:S09]  /*0ad0*/  UMOV UR4, URZ ;  /* 0x000000ff00047c82 */ /* 0x000fd20008000000 */
.L_x_5:
[----:B0-----:R-:W-:-:S06]  /*0ae0*/  IMAD.WIDE.U32 R6, R5, 0x8, R10 ;  /* 0x0000000805067825 */ /* 0x001fcc00078e000a */
[----:B------:R-:W2:Y:S01]  /*0af0*/  LDG.E.64 R6, desc[UR10][R6.64] ;  /* 0x0000000a06067981 */ /* 0x000ea2000c1e1b00 */
[----:B------:R-:W-:Y:S02]  /*0b00*/  IMAD R4, R0, UR6, R5 ;  /* 0x0000000600047c24 */ /* 0x000fe4000f8e0205 */
[----:B--23--:R-:W-:-:S06]  /*0b10*/  IMAD.WIDE R8, R3, 0x4, R6 ;  /* 0x0000000403087825 */ /* 0x00cfcc00078e0206 */
[----:B------:R-:W2:Y:S01]  /*0b20*/  LDG.E R8, desc[UR10][R8.64] ;  /* 0x0000000a08087981 */ /* 0x000ea2000c1e1900 */
[----:B------:R-:W-:Y:S01]  /*0b30*/  LEA R13, R4, UR5, 0x2 ;  /* 0x00000005040d7c11 */ /* 0x000fe2000f8e10ff */
[----:B------:R-:W-:Y:S01]  /*0b40*/  UIADD3 UR4, UPT, UPT, UR4, 0x1, URZ ;  /* 0x0000000104047890 */ /* 0x000fe2000fffe0ff */
[----:B------:R-:W-:-:S03]  /*0b50*/  IADD3 R5, PT, PT, R5, 0x1, RZ ;  /* 0x0000000105057810 */ /* 0x000fc60007ffe0ff */
[----:B------:R-:W-:Y:S01]  /*0b60*/  UISETP.NE.AND UP1, UPT, UR4, UR7, UPT ;  /* 0x000000070400728c */ /* 0x000fe2000bf25270 */
[----:B--2---:R3:W-:Y:S08]  /*0b70*/  STS [R13], R8 ;  /* 0x000000080d007388 */ /* 0x0047f00000000800 */
[----:B------:R-:W-:Y:S05]  /*0b80*/  BRA.U UP1, `(.L_x_5) ;  /* 0xfffffffd01d47547 */ /* 0x000fea000b83ffff */
.L_x_0:
[----:B------:R-:W-:Y:S01]  /*0b90*/  ISETP.GE.AND P0, PT, R2, 0x1, PT ;  /* 0x000000010200780c */ /* 0x000fe20003f06270 */
[----:B-1----:R-:W-:-:S12]  /*0ba0*/  HFMA2 R4, -RZ, RZ, 0, 0 ;  /* 0x00000000ff047431 */ /* 0x002fd800000001ff */
[----:B------:R-:W-:Y:S05]  /*0bb0*/  @!P0 BRA `(.L_x_6) ;  /* 0x0000000400c48947 */ /* 0x000fea0003800000 */
[----:B------:R-:W-:Y:S05]  /*0bc0*/  BRA.U !UP0, `(.L_x_7) ;  /* 0x0000000508b47547 */ /* 0x000fea000b800000 */
[----:B------:R-:W1:Y:S01]  /*0bd0*/  S2UR UR5, SR_CgaCtaId ;  /* 0x00000000000579c3 */ /* 0x000e620000008800 */
[----:B------:R-:W-:Y:S01]  /*0be0*/  UMOV UR4, 0x400 ;  /* 0x0000040000047882 */ /* 0x000fe20000000000 */
[----:B------:R-:W-:Y:S02]  /*0bf0*/  IMAD R2, R0, UR6, RZ ;  /* 0x0000000600027c24 */ /* 0x000fe4000f8e02ff */
[----:B------:R-:W-:Y:S01]  /*0c00*/  HFMA2 R4, -RZ, RZ, 0, 0 ;  /* 0x00000000ff047431 */ /* 0x000fe200000001ff */
[----:B------:R-:W-:Y:S01]  /*0c10*/  MOV R0, RZ ;  /* 0x000000ff00007202 */ /* 0x000fe20000000f00 */
[----:B------:R-:W-:Y:S02]  /*0c20*/  UIADD3 UR6, UPT, UPT, -UR6, URZ, URZ ;  /* 0x000000ff06067290 */ /* 0x000fe4000fffe1ff */
[----:B-1----:R-:W-:-:S06]  /*0c30*/  ULEA UR4, UR5, UR4, 0x18 ;  /* 0x0000000405047291 */ /* 0x002fcc000f8ec0ff */
[----:B------:R-:W-:-:S07]  /*0c40*/  LEA R2, R2, UR4, 0x2 ;  /* 0x0000000402027c11 */ /* 0x000fce000f8e10ff */
.L_x_12:
[----:B------:R-:W-:Y:S01]  /*0c50*/  MOV R5, RZ ;  /* 0x000000ff00057202 */ /* 0x000fe20000000f00 */
[----:B------:R-:W1:Y:S01]  /*0c60*/  LDCU.64 UR8, c[0x0][0x380] ;  /* 0x00007000ff0877ac */ /* 0x000e620008000a00 */
[----:B0-----:R-:W-:Y:S01]  /*0c70*/  MOV R6, R2 ;  /* 0x0000000200067202 */ /* 0x001fe20000000f00 */
[----:B------:R-:W-:-:S06]  /*0c80*/  UMOV UR4, UR6 ;  /* 0x0000000600047c82 */ /* 0x000fcc0008000000 */
.L_x_11:
[----:B-12---:R-:W-:Y:S01]  /*0c90*/  MOV R10, UR8 ;  /* 0x00000008000a7c02 */ /* 0x006fe20008000f00 */
[----:B------:R-:W0:Y:S01]  /*0ca0*/  LDS R7, [R6] ;  /* 0x0000000006077984 */ /* 0x000e220000000800 */
[----:B------:R-:W-:-:S05]  /*0cb0*/  MOV R11, UR9 ;  /* 0x00000009000b7c02 */ /* 0x000fca0008000f00 */
[----:B---3--:R-:W2:Y:S02]  /*0cc0*/  LDG.E.64 R8, desc[UR10][R10.64] ;  /* 0x0000000a0a087981 */ /* 0x008ea4000c1e1b00 */
[----:B--2---:R-:W-:-:S06]  /*0cd0*/  IMAD.WIDE.U32 R8, R0, 0x4, R8 ;  /* 0x0000000400087825 */ /* 0x004fcc00078e0008 */
[----:B------:R-:W0:Y:S01]  /*0ce0*/  LDG.E R8, desc[UR10][R8.64] ;  /* 0x0000000a08087981 */ /* 0x000e22000c1e1900 */
[----:B------:R-:W-:Y:S01]  /*0cf0*/  UIADD3 UR4, UPT, UPT, UR4, 0x1, URZ ;  /* 0x0000000104047890 */ /* 0x000fe2000fffe0ff */
[----:B------:R-:W-:Y:S01]  /*0d00*/  BSSY.RECONVERGENT B0, `(.L_x_8) ;  /* 0x0000049000007945 */ /* 0x000fe20003800200 */
[----:B------:R-:W-:Y:S02]  /*0d10*/  MOV R12, 0x3f800000 ;  /* 0x3f800000000c7802 */ /* 0x000fe40000000f00 */
[----:B------:R-:W-:Y:S01]  /*0d20*/  UISETP.NE.AND UP1, UPT, UR4, URZ, UPT ;  /* 0x000000ff0400728c */ /* 0x000fe2000bf25270 */
[----:B0-----:R-:W-:-:S05]  /*0d30*/  FADD R7, R7, -R8 ;  /* 0x8000000807077221 */ /* 0x001fca0000000000 */
[----:B------:R-:W-:-:S13]  /*0d40*/  FSETP.NEU.AND P0, PT, R7, 1, PT ;  /* 0x3f8000000700780b */ /* 0x000fda0003f0d000 */
[----:B------:R-:W-:Y:S05]  /*0d50*/  @!P0 BRA `(.L_x_9) ;  /* 0x00000004000c8947 */ /* 0x000fea0003800000 */
[----:B------:R-:W-:-:S13]  /*0d60*/  FSETP.NAN.AND P0, PT, |R7|, |R7|, PT ;  /* 0x400000070700720b */ /* 0x000fda0003f08200 */
[----:B------:R-:W-:Y:S05]  /*0d70*/  @P0 BRA `(.L_x_10) ;  /* 0x0000000400000947 */ /* 0x000fea0003800000 */
[C---:B------:R-:W-:Y:S01]  /*0d80*/  FMUL R8, |R7|.reuse, 16777216 ;  /* 0x4b80000007087820 */ /* 0x040fe20000400200 */
[C---:B------:R-:W-:Y:S01]  /*0d90*/  FSETP.GEU.AND P0, PT, |R7|.reuse, 1.175494350822287508e-38, PT ;  /* 0x008000000700780b */ /* 0x040fe20003f0e200 */
[----:B------:R-:W-:Y:S01]  /*0da0*/  HFMA2 R16, -RZ, RZ, 0.771484375, 0.21533203125 ;  /* 0x3a2c32e4ff107431 */ /* 0x000fe200000001ff */
[----:B------:R-:W-:Y:S02]  /*0db0*/  FSETP.NEU.AND P3, PT, R7, RZ, PT ;  /* 0x000000ff0700720b */ /* 0x000fe40003f6d000 */
[----:B------:R-:W-:Y:S02]  /*0dc0*/  FSEL R8, R8, |R7|, !P0 ;  /* 0x4000000708087208 */ /* 0x000fe40004000000 */
[----:B------:R-:W-:Y:S02]  /*0dd0*/  FSEL R11, RZ, -24, P0 ;  /* 0xc1c00000ff0b7808 */ /* 0x000fe40000000000 */
[----:B------:R-:W-:-:S04]  /*0de0*/  IADD3 R9, PT, PT, R8, -0x3f3504f3, RZ ;  /* 0xc0cafb0d08097810 */ /* 0x000fc80007ffe0ff */
[----:B------:R-:W-:-:S04]  /*0df0*/  LOP3.LUT R9, R9, 0xff800000, RZ, 0xc0, !PT ;  /* 0xff80000009097812 */ /* 0x000fc800078ec0ff */
[----:B------:R-:W-:-:S05]  /*0e00*/  IADD3 R8, PT, PT, R8, -R9, RZ ;  /* 0x8000000908087210 */ /* 0x000fca0007ffe0ff */
[C---:B------:R-:W-:Y:S01]  /*0e10*/  FADD R13, R8.reuse, 1 ;  /* 0x3f800000080d7421 */ /* 0x040fe20000000000 */
[----:B------:R-:W-:Y:S01]  /*0e20*/  FADD R12, R8, -1 ;  /* 0xbf800000080c7421 */ /* 0x000fe20000000000 */
[----:B------:R-:W-:-:S03]  /*0e30*/  I2FP.F32.S32 R8, R9 ;  /* 0x0000000900087245 */ /* 0x000fc60000201400 */
[----:B------:R-:W-:Y:S01]  /*0e40*/  FADD R10, R12, R12 ;  /* 0x0000000c0c0a7221 */ /* 0x000fe20000000000 */
[----:B------:R-:W0:Y:S03]  /*0e50*/  MUFU.RCP R13, R13 ;  /* 0x0000000d000d7308 */ /* 0x000e260000001000 */
[----:B0-----:R-:W-:Y:S01]  /*0e60*/  FMUL R9, R13, R10 ;  /* 0x0000000a0d097220 */ /* 0x001fe20000400000 */
[----:B------:R-:W-:-:S03]  /*0e70*/  FFMA R10, R8, 1.1920928955078125e-07, R11 ;  /* 0x34000000080a7823 */ /* 0x000fc6000000000b */
[----:B------:R-:W-:Y:S01]  /*0e80*/  FADD R14, R12, -R9 ;  /* 0x800000090c0e7221 */ /* 0x000fe20000000000 */
[CC--:B------:R-:W-:Y:S01]  /*0e90*/  FMUL R11, R9.reuse, R9.reuse ;  /* 0x00000009090b7220 */ /* 0x0c0fe20000400000 */
[----:B------:R-:W-:Y:S02]  /*0ea0*/  FFMA R8, R9, 1.4426950216293334961, R10 ;  /* 0x3fb8aa3b09087823 */ /* 0x000fe4000000000a */
[----:B------:R-:W-:Y:S01]  /*0eb0*/  FADD R15, R14, R14 ;  /* 0x0000000e0e0f7221 */ /* 0x000fe20000000000 */
[C---:B------:R-:W-:Y:S01]  /*0ec0*/  FFMA R14, R11.reuse, R16, 0.0032181653659790754318 ;  /* 0x3b52e7db0b0e7423 */ /* 0x040fe20000000010 */
[----:B------:R-:W-:Y:S02]  /*0ed0*/  FADD R10, R10, -R8 ;  /* 0x800000080a0a7221 */ /* 0x000fe40000000000 */
[----:B------:R-:W-:Y:S01]  /*0ee0*/  FFMA R12, R12, -R9, R15 ;  /* 0x800000090c0c7223 */ /* 0x000fe2000000000f */
[----:B------:R-:W-:Y:S01]  /*0ef0*/  FFMA R14, R11, R14, 0.018033718690276145935 ;  /* 0x3c93bb730b0e7423 */ /* 0x000fe2000000000e */
[----:B------:R-:W-:-:S02]  /*0f00*/  FFMA R15, R9, 1.4426950216293334961, R10 ;  /* 0x3fb8aa3b090f7823 */ /* 0x000fc4000000000a */
[----:B------:R-:W-:Y:S01]  /*0f10*/  FMUL R12, R13, R12 ;  /* 0x0000000c0d0c7220 */ /* 0x000fe20000400000 */
[----:B------:R-:W-:-:S03]  /*0f20*/  FFMA R14, R11, R14, 0.12022458761930465698 ;  /* 0x3df6384f0b0e7423 */ /* 0x000fc6000000000e */
[----:B------:R-:W-:Y:S01]  /*0f30*/  FFMA R10, R12, 1.4426950216293334961, R15 ;  /* 0x3fb8aa3b0c0a7823 */ /* 0x000fe2000000000f */
[----:B------:R-:W-:-:S03]  /*0f40*/  FMUL R14, R11, R14 ;  /* 0x0000000e0b0e7220 */ /* 0x000fc60000400000 */
[----:B------:R-:W-:Y:S01]  /*0f50*/  FFMA R13, R9, 1.9251366722983220825e-08, R10 ;  /* 0x32a55e34090d7823 */ /* 0x000fe2000000000a */
[----:B------:R-:W-:-:S04]  /*0f60*/  FMUL R11, R14, 3 ;  /* 0x404000000e0b7820 */ /* 0x000fc80000400000 */
[----:B------:R-:W-:-:S04]  /*0f70*/  FFMA R11, R12, R11, R13 ;  /* 0x0000000b0c0b7223 */ /* 0x000fc8000000000d */
[----:B------:R-:W-:-:S04]  /*0f80*/  FFMA R11, R9, R14, R11 ;  /* 0x0000000e090b7223 */ /* 0x000fc8000000000b */
[----:B------:R-:W-:-:S04]  /*0f90*/  FADD R9, R8, R11 ;  /* 0x0000000b08097221 */ /* 0x000fc80000000000 */
[----:B------:R-:W-:Y:S01]  /*0fa0*/  FMUL R10, R9, 2 ;  /* 0x40000000090a7820 */ /* 0x000fe20000400000 */
[----:B------:R-:W-:-:S03]  /*0fb0*/  FADD R8, -R8, R9 ;  /* 0x0000000908087221 */ /* 0x000fc60000000100 */
[----:B------:R-:W0:Y:S01]  /*0fc0*/  FRND R13, R10 ;  /* 0x0000000a000d7307 */ /* 0x000e220000201000 */
[----:B------:R-:W-:Y:S01]  /*0fd0*/  FADD R8, R11, -R8 ;  /* 0x800000080b087221 */ /* 0x000fe20000000000 */
[----:B------:R-:W-:Y:S01]  /*0fe0*/  FFMA R9, R9, 2, -R10 ;  /* 0x4000000009097823 */ /* 0x000fe2000000080a */
[----:B------:R-:W-:Y:S02]  /*0ff0*/  MOV R11, 0x391fcb8e ;  /* 0x391fcb8e000b7802 */ /* 0x000fe40000000f00 */
[----:B------:R-:W-:Y:S01]  /*1000*/  FSETP.GT.AND P1, PT, |R10|, 152, PT ;  /* 0x431800000a00780b */ /* 0x000fe20003f24200 */
[----:B------:R-:W-:Y:S01]  /*1010*/  FFMA R9, R8, 2, R9 ;  /* 0x4000000008097823 */ /* 0x000fe20000000009 */
[C---:B------:R-:W-:Y:S01]  /*1020*/  FSETP.GEU.AND P2, PT, R10.reuse, RZ, PT ;  /* 0x000000ff0a00720b */ /* 0x040fe20003f4e000 */
[----:B------:R-:W1:Y:S01]  /*1030*/  F2I.NTZ R12, R10 ;  /* 0x0000000a000c7305 */ /* 0x000e620000203100 */
[----:B0-----:R-:W-:Y:S01]  /*1040*/  FADD R8, R10, -R13 ;  /* 0x8000000d0a087221 */ /* 0x001fe20000000000 */
[----:B------:R-:W-:-:S03]  /*1050*/  FSETP.GT.AND P0, PT, R13, RZ, PT ;  /* 0x000000ff0d00720b */ /* 0x000fc60003f04000 */
[----:B------:R-:W-:-:S04]  /*1060*/  FADD R8, R8, R9 ;  /* 0x0000000908087221 */ /* 0x000fc80000000000 */
[----:B------:R-:W-:-:S04]  /*1070*/  FFMA R9, R8, R11, 0.0013391353422775864601 ;  /* 0x3aaf85ed08097423 */ /* 0x000fc8000000000b */
[----:B------:R-:W-:-:S04]  /*1080*/  FFMA R9, R8, R9, 0.0096188392490148544312 ;  /* 0x3c1d985608097423 */ /* 0x000fc80000000009 */
[----:B------:R-:W-:-:S04]  /*1090*/  FFMA R9, R8, R9, 0.055503588169813156128 ;  /* 0x3d6357bb08097423 */ /* 0x000fc80000000009 */
[C---:B------:R-:W-:Y:S01]  /*10a0*/  FFMA R11, R8.reuse, R9, 0.24022644758224487305 ;  /* 0x3e75fdec080b7423 */ /* 0x040fe20000000009 */
[----:B------:R-:W-:Y:S02]  /*10b0*/  SEL R9, RZ, 0x83000000, P0 ;  /* 0x83000000ff097807 */ /* 0x000fe40000000000 */
[----:B------:R-:W-:Y:S01]  /*10c0*/  FSETP.NEU.AND P0, PT, |R7|, +INF , PT ;  /* 0x7f8000000700780b */ /* 0x000fe20003f0d200 */
[----:B------:R-:W-:Y:S01]  /*10d0*/  FFMA R13, R8, R11, 0.69314718246459960938 ;  /* 0x3f317218080d7423 */ /* 0x000fe2000000000b */
[----:B-1----:R-:W-:Y:S02]  /*10e0*/  LEA R11, R12, -R9, 0x17 ;  /* 0x800000090c0b7211 */ /* 0x002fe400078eb8ff */
[----:B------:R-:W-:Y:S01]  /*10f0*/  IADD3 R9, PT, PT, R9, 0x7f000000, RZ ;  /* 0x7f00000009097810 */ /* 0x000fe20007ffe0ff */
[----:B------:R-:W-:Y:S01]  /*1100*/  FFMA R8, R8, R13, 1 ;  /* 0x3f80000008087423 */ /* 0x000fe2000000000d */
[----:B------:R-:W-:-:S03]  /*1110*/  FSEL R12, RZ, +INF , !P2 ;  /* 0x7f800000ff0c7808 */ /* 0x000fc60005000000 */
[----:B------:R-:W-:-:S04]  /*1120*/  FMUL R8, R9, R8 ;  /* 0x0000000809087220 */ /* 0x000fc80000400000 */
[----:B------:R-:W-:Y:S01]  /*1130*/  @!P1 FMUL R12, R11, R8 ;  /* 0x000000080b0c9220 */ /* 0x000fe20000400000 */
[----:B------:R-:W-:Y:S06]  /*1140*/  @P0 BRA P3, `(.L_x_9) ;  /* 0x0000000000100947 */ /* 0x000fec0001800000 */
[----:B------:R-:W-:-:S05]  /*1150*/  FADD R7, R7, R7 ;  /* 0x0000000707077221 */ /* 0x000fca0000000000 */
[----:B------:R-:W-:Y:S01]  /*1160*/  LOP3.LUT R12, R7, 0x7fffffff, RZ, 0xc0, !PT ;  /* 0x7fffffff070c7812 */ /* 0x000fe200078ec0ff */
[----:B------:R-:W-:Y:S06]  /*1170*/  BRA `(.L_x_9) ;  /* 0x0000000000047947 */ /* 0x000fec0003800000 */
.L_x_10:
[----:B------:R-:W-:-:S07]  /*1180*/  FADD R12, R7, 2 ;  /* 0x40000000070c7421 */ /* 0x000fce0000000000 */
.L_x_9:
[----:B------:R-:W-:Y:S05]  /*1190*/  BSYNC.RECONVERGENT B0 ;  /* 0x0000000000007941 */ /* 0x000fea0003800200 */
.L_x_8:
[----:B------:R-:W-:Y:S01]  /*11a0*/  UIADD3 UR8, UP0, UPT, UR8, 0x8, URZ ;  /* 0x0000000808087890 */ /* 0x000fe2000ff1e0ff */
[----:B------:R-:W-:Y:S01]  /*11b0*/  FADD R5, R12, R5 ;  /* 0x000000050c057221 */ /* 0x000fe20000000000 */
[----:B------:R-:W-:Y:S02]  /*11c0*/  IADD3 R6, PT, PT, R6, 0x4, RZ ;  /* 0x0000000406067810 */ /* 0x000fe40007ffe0ff */
[----:B------:R-:W-:Y:S01]  /*11d0*/  UIADD3.X UR9, UPT, UPT, URZ, UR9, URZ, UP0, !UPT ;  /* 0x00000009ff097290 */ /* 0x000fe200087fe4ff */
[----:B------:R-:W-:Y:S11]  /*11e0*/  BRA.U UP1, `(.L_x_11) ;  /* 0xfffffff901a87547 */ /* 0x000ff6000b83ffff */
[----:B------:R-:W0:Y:S01]  /*11f0*/  LDCU UR4, c[0x0][0x398] ;  /* 0x00007300ff0477ac */ /* 0x000e220008000800 */
[----:B------:R-:W1:Y:S01]  /*1200*/  LDCU UR5, c[0x0][0x38c] ;  /* 0x00007180ff0577ac */ /* 0x000e620008000800 */
[----:B0-----:R-:W-:Y:S02]  /*1210*/  FSETP.GEU.AND P0, PT, R5, UR4, PT ;  /* 0x0000000405007c0b */ /* 0x001fe4000bf0e000 */
[----:B------:R-:W-:Y:S02]  /*1220*/  IADD3 R5, PT, PT, R0, 0x1, RZ ;  /* 0x0000000100057810 */ /* 0x000fe40007ffe0ff */
[----:B------:R-:W-:Y:S02]  /*1230*/  IADD3 R0, PT, PT, R4, 0x1, RZ ;  /* 0x0000000104007810 */ /* 0x000fe40007ffe0ff */
[----:B-1----:R-:W-:-:S07]  /*1240*/  ISETP.NE.AND P1, PT, R5, UR5, PT ;  /* 0x0000000505007c0c */ /* 0x002fce000bf25270 */
[----:B------:R-:W-:-:S04]  /*1250*/  @P0 IADD3 R0, PT, PT, R4, RZ, RZ ;  /* 0x000000ff04000210 */ /* 0x000fc80007ffe0ff */
[----:B------:R-:W-:Y:S02]  /*1260*/  MOV R4, R0 ;  /* 0x0000000000047202 */ /* 0x000fe40000000f00 */
[----:B------:R-:W-:Y:S05]  /*1270*/  @!P1 BRA `(.L_x_6) ;  /* 0x0000000000149947 */ /* 0x000fea0003800000 */
[----:B------:R-:W-:Y:S01]  /*1280*/  MOV R0, R5 ;  /* 0x0000000500007202 */ /* 0x000fe20000000f00 */
[----:B------:R-:W-:Y:S06]  /*1290*/  BRA `(.L_x_12) ;  /* 0xfffffff8006c7947 */ /* 0x000fec000383ffff */
.L_x_7:
[----:B------:R-:W1:Y:S02]  /*12a0*/  LDCU UR4, c[0x0][0x398] ;  /* 0x00007300ff0477ac */ /* 0x000e640008000800 */
[----:B-1----:R-:W-:-:S04]  /*12b0*/  FSETP.LT.AND P0, PT, RZ, UR4, PT ;  /* 0x00000004ff007c0b */ /* 0x002fc8000bf01000 */
[----:B------:R-:W-:-:S09]  /*12c0*/  SEL R4, R2, RZ, P0 ;  /* 0x000000ff02047207 */ /* 0x000fd20000000000 */
.L_x_6:
[----:B0-2---:R-:W0:Y:S02]  /*12d0*/  LDC.64 R6, c[0x0][0x390] ;  /* 0x0000e400ff067b82 */ /* 0x005e240000000a00 */
[----:B0-----:R-:W-:-:S05]  /*12e0*/  IMAD.WIDE R2, R3, 0x4, R6 ;  /* 0x0000000403027825 */ /* 0x001fca00078e0206 */
[----:B------:R-:W-:Y:S01]  /*12f0*/  STG.E desc[UR10][R2.64], R4 ;  /* 0x0000000402007986 */ /* 0x000fe2000c10190a */
[----:B------:R-:W-:Y:S05]  /*1300*/  EXIT ;  /* 0x000000000000794d */ /* 0x000fea0003800000 */
.L_x_13:
[----:B------:R-:W-:-:S00]  /*1310*/  BRA `(.L_x_13) ;  /* 0xfffffffc00fc7947 */ /* 0x000fc0000383ffff */
[----:B------:R-:W-:-:S00]  /*1320*/  NOP ;  /* 0x0000000000007918 */ /* 0x000fc00000000000 */
        /* <DEDUP_REMOVED lines=13> */
.L_x_14:


//--------------------- .nv.shared._Z15compute_degreesPPfiiPif --------------------------
	.section	.nv.shared._Z15compute_degreesPPfiiPif,"aw",@nobits
	.sectionflags	@""
	.align	16
	.zero		1024


//--------------------- .nv.shared.reserved.0     --------------------------
	.section	.nv.shared.reserved.0,"aw",@nobits
	.weak		__nv_reservedSMEM_offset_0_alias
	.size		__nv_reservedSMEM_offset_0_alias, 0, 64
	.other		__nv_reservedSMEM_offset_0_alias,@"STO_CUDA_RESERVED_SHARED STV_DEFAULT"
__nv_reservedSMEM_offset_0_alias:
	.zero		0
	.zero		64


//--------------------- .nv.constant0._Z15compute_degreesPPfiiPif --------------------------
	.section	.nv.constant0._Z15compute_degreesPPfiiPif,"a",@progbits
	.sectionflags	@""
	.align	4
.nv.constant0._Z15compute_degreesPPfiiPif:
	.zero		924


//--------------------- SYMBOLS --------------------------

	.type		.nv.reservedSmem.offset0,@object
	.size		.nv.reservedSmem.offset0,0x4
	.type		.nv.reservedSmem.cap,@object
	.size		.nv.reservedSmem.cap,0x4
